//
// Generated by NVIDIA NVVM Compiler
//
// Compiler Build ID: CL-36424714
// Cuda compilation tools, release 13.0, V13.0.88
// Based on NVVM 20.0.0
//

.version 9.0
.target sm_100
.address_size 64

	// .globl	_Z6MatAddPA8_fS0_S0_
.extern .func  (.param .b32 func_retval0) vprintf
(
	.param .b64 vprintf_param_0,
	.param .b64 vprintf_param_1
)
;
.global .align 1 .b8 $str[5] = {65, 61, 37, 102};
.global .align 1 .b8 $str$1[10] = {72, 101, 108, 108, 111, 32, 37, 100, 10};

.visible .entry _Z6MatAddPA8_fS0_S0_(
	.param .u64 .ptr .align 1 _Z6MatAddPA8_fS0_S0__param_0,
	.param .u64 .ptr .align 1 _Z6MatAddPA8_fS0_S0__param_1,
	.param .u64 .ptr .align 1 _Z6MatAddPA8_fS0_S0__param_2
)
{
	.local .align 8 .b8 	__local_depot0[8];
	.reg .b64 	%SP;
	.reg .b64 	%SPL;
	.reg .pred 	%p<4>;
	.reg .b32 	%r<12>;
	.reg .b32 	%f<5>;
	.reg .b64 	%rd<19>;
	.reg .b64 	%fd<2>;

	mov.u64 	%SPL, __local_depot0;
	cvta.local.u64 	%SP, %SPL;
	ld.param.u64 	%rd4, [_Z6MatAddPA8_fS0_S0__param_0];
	ld.param.u64 	%rd2, [_Z6MatAddPA8_fS0_S0__param_1];
	ld.param.u64 	%rd3, [_Z6MatAddPA8_fS0_S0__param_2];
	cvta.to.global.u64 	%rd1, %rd4;
	add.u64 	%rd5, %SP, 0;
	add.u64 	%rd6, %SPL, 0;
	mov.u32 	%r3, %ctaid.x;
	mov.u32 	%r4, %ntid.x;
	mov.u32 	%r5, %tid.x;
	mad.lo.s32 	%r1, %r3, %r4, %r5;
	mov.u32 	%r6, %ctaid.y;
	mov.u32 	%r7, %ntid.y;
	mov.u32 	%r8, %tid.y;
	mad.lo.s32 	%r9, %r6, %r7, %r8;
	ld.global.f32 	%f1, [%rd1];
	cvt.f64.f32 	%fd1, %f1;
	st.local.f64 	[%rd6], %fd1;
	mov.u64 	%rd7, $str;
	cvta.global.u64 	%rd8, %rd7;
	{ // callseq 0, 0
	.param .b64 param0;
	st.param.b64 	[param0], %rd8;
	.param .b64 param1;
	st.param.b64 	[param1], %rd5;
	.param .b32 retval0;
	call.uni (retval0), 
	vprintf, 
	(
	param0, 
	param1
	);
	ld.param.b32 	%r10, [retval0];
	} // callseq 0
	setp.gt.s32 	%p1, %r1, 7;
	setp.gt.u32 	%p2, %r9, 7;
	or.pred  	%p3, %p1, %p2;
	@%p3 bra 	$L__BB0_2;
	cvta.to.global.u64 	%rd9, %rd2;
	cvta.to.global.u64 	%rd10, %rd3;
	mul.wide.s32 	%rd11, %r1, 32;
	add.s64 	%rd12, %rd1, %rd11;
	mul.wide.u32 	%rd13, %r9, 4;
	add.s64 	%rd14, %rd12, %rd13;
	ld.global.f32 	%f2, [%rd14];
	add.s64 	%rd15, %rd9, %rd11;
	add.s64 	%rd16, %rd15, %rd13;
	ld.global.f32 	%f3, [%rd16];
	add.f32 	%f4, %f2, %f3;
	add.s64 	%rd17, %rd10, %rd11;
	add.s64 	%rd18, %rd17, %rd13;
	st.global.f32 	[%rd18], %f4;
$L__BB0_2:
	ret;

}
	// .globl	_Z8modifiedPi
.visible .entry _Z8modifiedPi(
	.param .u64 .ptr .align 1 _Z8modifiedPi_param_0
)
{
	.local .align 8 .b8 	__local_depot1[8];
	.reg .b64 	%SP;
	.reg .b64 	%SPL;
	.reg .b32 	%r<4>;
	.reg .b64 	%rd<7>;

	mov.u64 	%SPL, __local_depot1;
	cvta.local.u64 	%SP, %SPL;
	ld.param.u64 	%rd1, [_Z8modifiedPi_param_0];
	cvta.to.global.u64 	%rd2, %rd1;
	add.u64 	%rd3, %SP, 0;
	add.u64 	%rd4, %SPL, 0;
	mov.b32 	%r1, 5;
	st.global.u32 	[%rd2], %r1;
	st.local.u32 	[%rd4], %r1;
	mov.u64 	%rd5, $str$1;
	cvta.global.u64 	%rd6, %rd5;
	{ // callseq 1, 0
	.param .b64 param0;
	st.param.b64 	[param0], %rd6;
	.param .b64 param1;
	st.param.b64 	[param1], %rd3;
	.param .b32 retval0;
	call.uni (retval0), 
	vprintf, 
	(
	param0, 
	param1
	);
	ld.param.b32 	%r2, [retval0];
	} // callseq 1
	ret;

}


// ===== COMPILED SASS (sm_100) =====

	.target	sm_100

	.elftype	@"ET_EXEC"


//--------------------- .note.nv.tkinfo           --------------------------
	.section	.note.nv.tkinfo,"",@"SHT_NOTE"
	.sectionflags	@"SHF_NOTE_NV_TKINFO"
	.tkinfo
        /*0018*/ 	.word	0x00000002
        /*0030*/ 	.string	""
        /*0030*/ 	.string	"ptxas"
        /*0030*/ 	.string	"Cuda compilation tools, release 13.0, V13.0.88"
        /*0030*/ 	.string	"Build cuda_13.0.r13.0/compiler.36424714_0"
        /*0030*/ 	.string	"-arch sm_100 -m 64 "



//--------------------- .note.nv.cuinfo           --------------------------
	.section	.note.nv.cuinfo,"",@"SHT_NOTE"
	.sectionflags	@"SHF_NOTE_NV_CUINFO"
        /*0018*/ 	.short	0x0002
        /*001a*/ 	.short	0x0064
        /*001c*/ 	.short	0x0082
	.zero		2


//--------------------- .nv.info                  --------------------------
	.section	.nv.info,"",@"SHT_CUDA_INFO"
	.align	4


	//----- nvinfo : EIATTR_REGCOUNT
	.align		4
        /*0000*/ 	.byte	0x04, 0x2f
        /*0002*/ 	.short	(.L_3 - .L_2)
	.align		4
.L_2:
        /*0004*/ 	.word	index@(_Z6MatAddPA8_fS0_S0_)
        /*0008*/ 	.word	0x00000018


	//----- nvinfo : EIATTR_FRAME_SIZE
	.align		4
.L_3:
        /*000c*/ 	.byte	0x04, 0x11
        /*000e*/ 	.short	(.L_5 - .L_4)
	.align		4
.L_4:
        /*0010*/ 	.word	index@(_Z6MatAddPA8_fS0_S0_)
        /*0014*/ 	.word	0x00000008


	//----- nvinfo : EIATTR_REGCOUNT
	.align		4
.L_5:
        /*0018*/ 	.byte	0x04, 0x2f
        /*001a*/ 	.short	(.L_7 - .L_6)
	.align		4
.L_6:
        /*001c*/ 	.word	index@(_Z8modifiedPi)
        /*0020*/ 	.word	0x00000018


	//----- nvinfo : EIATTR_FRAME_SIZE
	.align		4
.L_7:
        /*0024*/ 	.byte	0x04, 0x11
        /*0026*/ 	.short	(.L_9 - .L_8)
	.align		4
.L_8:
        /*0028*/ 	.word	index@(_Z8modifiedPi)
        /*002c*/ 	.word	0x00000008


	//----- nvinfo : EIATTR_MIN_STACK_SIZE
	.align		4
.L_9:
        /*0030*/ 	.byte	0x04, 0x12
        /*0032*/ 	.short	(.L_11 - .L_10)
	.align		4
.L_10:
        /*0034*/ 	.word	index@(_Z8modifiedPi)
        /*0038*/ 	.word	0x00000008


	//----- nvinfo : EIATTR_MIN_STACK_SIZE
	.align		4
.L_11:
        /*003c*/ 	.byte	0x04, 0x12
        /*003e*/ 	.short	(.L_13 - .L_12)
	.align		4
.L_12:
        /*0040*/ 	.word	index@(_Z6MatAddPA8_fS0_S0_)
        /*0044*/ 	.word	0x00000008
.L_13:


//--------------------- .nv.compat                --------------------------
	.section	.nv.compat,"",@"SHT_CUDA_COMPAT_INFO"
	.align	4
        /*0000*/ 	.byte	0x02, 0x09, 0x00, 0x00, 0x02, 0x02, 0x01, 0x00, 0x02, 0x05, 0x05, 0x00, 0x03, 0x07, 0x01, 0x01
        /*0010*/ 	.byte	0x02, 0x03, 0x00, 0x00, 0x02, 0x06, 0x01, 0x00, 0x04, 0x0b, 0x08, 0x00, 0x09, 0x00, 0x00, 0x00
        /*0020*/ 	.byte	0x00, 0x00, 0x00, 0x00


//--------------------- .nv.info._Z8modifiedPi    --------------------------
	.section	.nv.info._Z8modifiedPi,"",@"SHT_CUDA_INFO"
	.sectionflags	@""
	.align	4


	//----- nvinfo : EIATTR_CUDA_API_VERSION
	.align		4
        /*0000*/ 	.byte	0x04, 0x37
        /*0002*/ 	.short	(.L_15 - .L_14)
.L_14:
        /*0004*/ 	.word	0x00000082


	//----- nvinfo : EIATTR_KPARAM_INFO
	.align		4
.L_15:
        /*0008*/ 	.byte	0x04, 0x17
        /*000a*/ 	.short	(.L_17 - .L_16)
.L_16:
        /*000c*/ 	.word	0x00000000
        /*0010*/ 	.short	0x0000
        /*0012*/ 	.short	0x0000
        /*0014*/ 	.byte	0x00, 0xf5, 0x21, 0x00


	//----- nvinfo : EIATTR_SPARSE_MMA_MASK
	.align		4
.L_17:
        /*0018*/ 	.byte	0x03, 0x50
        /*001a*/ 	.short	0x0000


	//----- nvinfo : EIATTR_MAXREG_COUNT
	.align		4
        /*001c*/ 	.byte	0x03, 0x1b
        /*001e*/ 	.short	0x00ff


	//----- nvinfo : EIATTR_EXTERNS
	.align		4
        /*0020*/ 	.byte	0x04, 0x0f
        /*0022*/ 	.short	(.L_19 - .L_18)


	//   ....[0]....
	.align		4
.L_18:
        /*0024*/ 	.word	index@(vprintf)


	//----- nvinfo : EIATTR_MERCURY_ISA_VERSION
	.align		4
.L_19:
        /*0028*/ 	.byte	0x03, 0x5f
        /*002a*/ 	.short	0x0101


	//----- nvinfo : EIATTR_VRC_CTA_INIT_COUNT
	.align		4
        /*002c*/ 	.byte	0x02, 0x4a
	.zero		1
	.zero		1


	//----- nvinfo : EIATTR_SYSCALL_OFFSETS
	.align		4
        /*0030*/ 	.byte	0x04, 0x46
        /*0032*/ 	.short	(.L_21 - .L_20)


	//   ....[0]....
.L_20:
        /*0034*/ 	.word	0x00000110


	//----- nvinfo : EIATTR_EXIT_INSTR_OFFSETS
	.align		4
.L_21:
        /*0038*/ 	.byte	0x04, 0x1c
        /*003a*/ 	.short	(.L_23 - .L_22)


	//   ....[0]....
.L_22:
        /*003c*/ 	.word	0x00000120


	//----- nvinfo : EIATTR_CBANK_PARAM_SIZE
	.align		4
.L_23:
        /*0040*/ 	.byte	0x03, 0x19
        /*0042*/ 	.short	0x0008


	//----- nvinfo : EIATTR_PARAM_CBANK
	.align		4
        /*0044*/ 	.byte	0x04, 0x0a
        /*0046*/ 	.short	(.L_25 - .L_24)
	.align		4
.L_24:
        /*0048*/ 	.word	index@(.nv.constant0._Z8modifiedPi)
        /*004c*/ 	.short	0x0380
        /*004e*/ 	.short	0x0008


	//----- nvinfo : EIATTR_SW_WAR
	.align		4
.L_25:
        /*0050*/ 	.byte	0x04, 0x36
        /*0052*/ 	.short	(.L_27 - .L_26)
.L_26:
        /*0054*/ 	.word	0x00000008
.L_27:


//--------------------- .nv.info._Z6MatAddPA8_fS0_S0_ --------------------------
	.section	.nv.info._Z6MatAddPA8_fS0_S0_,"",@"SHT_CUDA_INFO"
	.sectionflags	@""
	.align	4


	//----- nvinfo : EIATTR_CUDA_API_VERSION
	.align		4
        /*0000*/ 	.byte	0x04, 0x37
        /*0002*/ 	.short	(.L_29 - .L_28)
.L_28:
        /*0004*/ 	.word	0x00000082


	//----- nvinfo : EIATTR_KPARAM_INFO
	.align		4
.L_29:
        /*0008*/ 	.byte	0x04, 0x17
        /*000a*/ 	.short	(.L_31 - .L_30)
.L_30:
        /*000c*/ 	.word	0x00000000
        /*0010*/ 	.short	0x0002
        /*0012*/ 	.short	0x0010
        /*0014*/ 	.byte	0x00, 0xf5, 0x21, 0x00


	//----- nvinfo : EIATTR_KPARAM_INFO
	.align		4
.L_31:
        /*0018*/ 	.byte	0x04, 0x17
        /*001a*/ 	.short	(.L_33 - .L_32)
.L_32:
        /*001c*/ 	.word	0x00000000
        /*0020*/ 	.short	0x0001
        /*0022*/ 	.short	0x0008
        /*0024*/ 	.byte	0x00, 0xf5, 0x21, 0x00


	//----- nvinfo : EIATTR_KPARAM_INFO
	.align		4
.L_33:
        /*0028*/ 	.byte	0x04, 0x17
        /*002a*/ 	.short	(.L_35 - .L_34)
.L_34:
        /*002c*/ 	.word	0x00000000
        /*0030*/ 	.short	0x0000
        /*0032*/ 	.short	0x0000
        /*0034*/ 	.byte	0x00, 0xf5, 0x21, 0x00


	//----- nvinfo : EIATTR_SPARSE_MMA_MASK
	.align		4
.L_35:
        /*0038*/ 	.byte	0x03, 0x50
        /*003a*/ 	.short	0x0000


	//----- nvinfo : EIATTR_MAXREG_COUNT
	.align		4
        /*003c*/ 	.byte	0x03, 0x1b
        /*003e*/ 	.short	0x00ff


	//----- nvinfo : EIATTR_EXTERNS
	.align		4
        /*0040*/ 	.byte	0x04, 0x0f
        /*0042*/ 	.short	(.L_37 - .L_36)


	//   ....[0]....
	.align		4
.L_36:
        /*0044*/ 	.word	index@(vprintf)


	//----- nvinfo : EIATTR_MERCURY_ISA_VERSION
	.align		4
.L_37:
        /*0048*/ 	.byte	0x03, 0x5f
        /*004a*/ 	.short	0x0101


	//----- nvinfo : EIATTR_VRC_CTA_INIT_COUNT
	.align		4
        /*004c*/ 	.byte	0x02, 0x4a
	.zero		1
	.zero		1


	//----- nvinfo : EIATTR_SYSCALL_OFFSETS
	.align		4
        /*0050*/ 	.byte	0x04, 0x46
        /*0052*/ 	.short	(.L_39 - .L_38)


	//   ....[0]....
.L_38:
        /*0054*/ 	.word	0x00000190


	//----- nvinfo : EIATTR_EXIT_INSTR_OFFSETS
	.align		4
.L_39:
        /*0058*/ 	.byte	0x04, 0x1c
        /*005a*/ 	.short	(.L_41 - .L_40)


	//   ....[0]....
.L_40:
        /*005c*/ 	.word	0x000001c0


	//   ....[1]....
        /*0060*/ 	.word	0x000002a0


	//----- nvinfo : EIATTR_CRS_STACK_SIZE
	.align		4
.L_41:
        /*0064*/ 	.byte	0x04, 0x1e
        /*0066*/ 	.short	(.L_43 - .L_42)
.L_42:
        /*0068*/ 	.word	0x00000000


	//----- nvinfo : EIATTR_CBANK_PARAM_SIZE
	.align		4
.L_43:
        /*006c*/ 	.byte	0x03, 0x19
        /*006e*/ 	.short	0x0018


	//----- nvinfo : EIATTR_PARAM_CBANK
	.align		4
        /*0070*/ 	.byte	0x04, 0x0a
        /*0072*/ 	.short	(.L_45 - .L_44)
	.align		4
.L_44:
        /*0074*/ 	.word	index@(.nv.constant0._Z6MatAddPA8_fS0_S0_)
        /*0078*/ 	.short	0x0380
        /*007a*/ 	.short	0x0018


	//----- nvinfo : EIATTR_SW_WAR
	.align		4
.L_45:
        /*007c*/ 	.byte	0x04, 0x36
        /*007e*/ 	.short	(.L_47 - .L_46)
.L_46:
        /*0080*/ 	.word	0x00000008
.L_47:


//--------------------- .nv.callgraph             --------------------------
	.section	.nv.callgraph,"",@"SHT_CUDA_CALLGRAPH"
	.align	4
	.sectionentsize	8
	.align		4
        /*0000*/ 	.word	0x00000000
	.align		4
        /*0004*/ 	.word	0xffffffff
	.align		4
        /*0008*/ 	.word	index@(_Z8modifiedPi)
	.align		4
        /*000c*/ 	.word	index@(vprintf)
	.align		4
        /*0010*/ 	.word	index@(_Z6MatAddPA8_fS0_S0_)
	.align		4
        /*0014*/ 	.word	index@(vprintf)
	.align		4
        /*0018*/ 	.word	0x00000000
	.align		4
        /*001c*/ 	.word	0xfffffffe
	.align		4
        /*0020*/ 	.word	0x00000000
	.align		4
        /*0024*/ 	.word	0xfffffffd
	.align		4
        /*0028*/ 	.word	0x00000000
	.align		4
        /*002c*/ 	.word	0xfffffffc


//--------------------- .nv.constant4             --------------------------
	.section	.nv.constant4,"a",@progbits
	.align	8
	.align		8
.nv.constant4:
        /*0000*/ 	.dword	vprintf
	.align		8
        /*0008*/ 	.dword	$str
	.align		8
        /*0010*/ 	.dword	$str$1


//--------------------- .text._Z8modifiedPi       --------------------------
	.section	.text._Z8modifiedPi,"ax",@progbits
	.align	128
        .global         _Z8modifiedPi
        .type           _Z8modifiedPi,@function
        .size           _Z8modifiedPi,(.L_x_4 - _Z8modifiedPi)
        .other          _Z8modifiedPi,@"STO_CUDA_ENTRY STV_DEFAULT"
_Z8modifiedPi:
.text._Z8modifiedPi:
[----:B------:R-:W0:Y:S08]  /*0000*/  LDC R1, c[0x0][0x37c] ;  /* 0x0000df00ff017b82 */ /* 0x000e300000000800 */
[----:B------:R-:W1:Y:S01]  /*0010*/  LDC.64 R2, c[0x0][0x380] ;  /* 0x0000e000ff027b82 */ /* 0x000e620000000a00 */
[----:B------:R-:W1:Y:S01]  /*0020*/  LDCU.64 UR4, c[0x0][0x358] ;  /* 0x00006b00ff0477ac */ /* 0x000e620008000a00 */
[----:B0-----:R-:W-:Y:S01]  /*0030*/  VIADD R1, R1, 0xfffffff8 ;  /* 0xfffffff801017836 */ /* 0x001fe20000000000 */
[----:B------:R-:W-:Y:S01]  /*0040*/  MOV R0, 0x0 ;  /* 0x0000000000007802 */ /* 0x000fe20000000f00 */
[----:B------:R-:W-:Y:S01]  /*0050*/  IMAD.MOV.U32 R10, RZ, RZ, 0x5 ;  /* 0x00000005ff0a7424 */ /* 0x000fe200078e00ff */
[----:B------:R-:W0:Y:S03]  /*0060*/  LDCU UR6, c[0x0][0x2f8] ;  /* 0x00005f00ff0677ac */ /* 0x000e260008000800 */
[----:B------:R2:W3:Y:S01]  /*0070*/  LDC.64 R8, c[0x4][R0] ;  /* 0x0100000000087b82 */ /* 0x0004e20000000a00 */
[----:B------:R2:W-:Y:S01]  /*0080*/  STL [R1], R10 ;  /* 0x0000000a01007387 */ /* 0x0005e20000100800 */
[----:B------:R-:W4:Y:S01]  /*0090*/  LDCU.64 UR8, c[0x4][0x10] ;  /* 0x01000200ff0877ac */ /* 0x000f220008000a00 */
[----:B0-----:R-:W-:-:S02]  /*00a0*/  IADD3 R6, P0, PT, R1, UR6, RZ ;  /* 0x0000000601067c10 */ /* 0x001fc4000ff1e0ff */
[----:B-1----:R2:W-:Y:S01]  /*00b0*/  STG.E desc[UR4][R2.64], R10 ;  /* 0x0000000a02007986 */ /* 0x0025e2000c101904 */
[----:B------:R-:W0:Y:S01]  /*00c0*/  LDCU UR4, c[0x0][0x2fc] ;  /* 0x00005f80ff0477ac */ /* 0x000e220008000800 */
[----:B----4-:R-:W-:Y:S01]  /*00d0*/  MOV R4, UR8 ;  /* 0x0000000800047c02 */ /* 0x010fe20008000f00 */
[----:B------:R-:W-:Y:S01]  /*00e0*/  IMAD.U32 R5, RZ, RZ, UR9 ;  /* 0x00000009ff057e24 */ /* 0x000fe2000f8e00ff */
[----:B0-2---:R-:W-:-:S07]  /*00f0*/  IADD3.X R7, PT, PT, RZ, UR4, RZ, P0, !PT ;  /* 0x00000004ff077c10 */ /* 0x005fce00087fe4ff */
[----:B------:R-:W-:-:S07]  /*0100*/  LEPC R20, `(.L_x_0) ;  /* 0x000000001014794e */ /* 0x000fce0000000000 */
[----:B---3--:R-:W-:Y:S05]  /*0110*/  CALL.ABS.NOINC R8 ;  /* 0x0000000008007343 */ /* 0x008fea0003c00000 */
.L_x_0:
[----:B------:R-:W-:Y:S05]  /*0120*/  EXIT ;  /* 0x000000000000794d */ /* 0x000fea0003800000 */
.L_x_1:
[----:B------:R-:W-:-:S00]  /*0130*/  BRA `(.L_x_1) ;  /* 0xfffffffc00fc7947 */ /* 0x000fc0000383ffff */
[----:B------:R-:W-:-:S00]  /*0140*/  NOP ;  /* 0x0000000000007918 */ /* 0x000fc00000000000 */
        /* <DEDUP_REMOVED lines=11> */
.L_x_4:


//--------------------- .text._Z6MatAddPA8_fS0_S0_ --------------------------
	.section	.text._Z6MatAddPA8_fS0_S0_,"ax",@progbits
	.align	128
        .global         _Z6MatAddPA8_fS0_S0_
        .type           _Z6MatAddPA8_fS0_S0_,@function
        .size           _Z6MatAddPA8_fS0_S0_,(.L_x_5 - _Z6MatAddPA8_fS0_S0_)
        .other          _Z6MatAddPA8_fS0_S0_,@"STO_CUDA_ENTRY STV_DEFAULT"
_Z6MatAddPA8_fS0_S0_:
.text._Z6MatAddPA8_fS0_S0_:
[----:B------:R-:W0:Y:S08]  /*0000*/  LDC R1, c[0x0][0x37c] ;  /* 0x0000df00ff017b82 */ /* 0x000e300000000800 */
[----:B------:R-:W1:Y:S01]  /*0010*/  LDC.64 R2, c[0x0][0x380] ;  /* 0x0000e000ff027b82 */ /* 0x000e620000000a00 */
[----:B------:R-:W1:Y:S01]  /*0020*/  LDCU.64 UR36, c[0x0][0x358] ;  /* 0x00006b00ff2477ac */ /* 0x000e620008000a00 */
[----:B------:R-:W2:Y:S01]  /*0030*/  S2R R5, SR_TID.X ;  /* 0x0000000000057919 */ /* 0x000ea20000002100 */
[----:B0-----:R-:W-:Y:S01]  /*0040*/  IADD3 R1, PT, PT, R1, -0x8, RZ ;  /* 0xfffffff801017810 */ /* 0x001fe20007ffe0ff */
[----:B------:R-:W0:Y:S01]  /*0050*/  S2R R7, SR_TID.Y ;  /* 0x0000000000077919 */ /* 0x000e220000002200 */
[----:B------:R-:W3:Y:S03]  /*0060*/  LDCU UR5, c[0x0][0x2fc] ;  /* 0x00005f80ff0577ac */ /* 0x000ee60008000800 */
[----:B------:R-:W-:Y:S01]  /*0070*/  S2UR UR6, SR_CTAID.X ;  /* 0x00000000000679c3 */ /* 0x000fe20000002500 */
[----:B------:R-:W-:Y:S01]  /*0080*/  MOV R0, 0x0 ;  /* 0x0000000000007802 */ /* 0x000fe20000000f00 */
[----:B------:R-:W4:Y:S01]  /*0090*/  LDCU UR4, c[0x0][0x2f8] ;  /* 0x00005f00ff0477ac */ /* 0x000f220008000800 */
[----:B------:R-:W5:Y:S01]  /*00a0*/  LDCU.64 UR8, c[0x4][0x8] ;  /* 0x01000100ff0877ac */ /* 0x000f620008000a00 */
[----:B-1----:R-:W2:Y:S04]  /*00b0*/  LDG.E R2, desc[UR36][R2.64] ;  /* 0x0000002402027981 */ /* 0x002ea8000c1e1900 */
[----:B------:R-:W1:Y:S01]  /*00c0*/  LDC R4, c[0x0][0x360] ;  /* 0x0000d800ff047b82 */ /* 0x000e620000000800 */
[----:B----4-:R-:W-:-:S07]  /*00d0*/  IADD3 R6, P0, PT, R1, UR4, RZ ;  /* 0x0000000401067c10 */ /* 0x010fce000ff1e0ff */
[----:B------:R-:W0:Y:S08]  /*00e0*/  S2UR UR7, SR_CTAID.Y ;  /* 0x00000000000779c3 */ /* 0x000e300000002600 */
[----:B------:R-:W0:Y:S08]  /*00f0*/  LDC R16, c[0x0][0x364] ;  /* 0x0000d900ff107b82 */ /* 0x000e300000000800 */
[----:B------:R4:W1:Y:S01]  /*0100*/  LDC.64 R10, c[0x4][R0] ;  /* 0x01000000000a7b82 */ /* 0x0008620000000a00 */
[----:B0-----:R-:W-:Y:S01]  /*0110*/  IMAD R16, R16, UR7, R7 ;  /* 0x0000000710107c24 */ /* 0x001fe2000f8e0207 */
[----:B---3--:R-:W-:Y:S01]  /*0120*/  IADD3.X R7, PT, PT, RZ, UR5, RZ, P0, !PT ;  /* 0x00000005ff077c10 */ /* 0x008fe200087fe4ff */
[----:B--2---:R1:W0:Y:S02]  /*0130*/  F2F.F64.F32 R8, R2 ;  /* 0x0000000200087310 */ /* 0x0042240000201800 */
[----:B-1----:R-:W-:Y:S01]  /*0140*/  IMAD R2, R4, UR6, R5 ;  /* 0x0000000604027c24 */ /* 0x002fe2000f8e0205 */
[----:B-----5:R-:W-:-:S02]  /*0150*/  MOV R4, UR8 ;  /* 0x0000000800047c02 */ /* 0x020fc40008000f00 */
[----:B------:R-:W-:Y:S01]  /*0160*/  MOV R5, UR9 ;  /* 0x0000000900057c02 */ /* 0x000fe20008000f00 */
[----:B0-----:R4:W-:Y:S06]  /*0170*/  STL.64 [R1], R8 ;  /* 0x0000000801007387 */ /* 0x0019ec0000100a00 */
[----:B------:R-:W-:-:S07]  /*0180*/  LEPC R20, `(.L_x_2) ;  /* 0x000000001014794e */ /* 0x000fce0000000000 */
[----:B----4-:R-:W-:Y:S05]  /*0190*/  CALL.ABS.NOINC R10 ;  /* 0x000000000a007343 */ /* 0x010fea0003c00000 */
.L_x_2:
[----:B------:R-:W-:-:S04]  /*01a0*/  ISETP.GT.U32.AND P0, PT, R16, 0x7, PT ;  /* 0x000000071000780c */ /* 0x000fc80003f04070 */
[----:B------:R-:W-:-:S13]  /*01b0*/  ISETP.GT.OR P0, PT, R2, 0x7, P0 ;  /* 0x000000070200780c */ /* 0x000fda0000704670 */
[----:B------:R-:W-:Y:S05]  /*01c0*/  @P0 EXIT ;  /* 0x000000000000094d */ /* 0x000fea0003800000 */
[----:B------:R-:W0:Y:S08]  /*01d0*/  LDC.64 R4, c[0x0][0x380] ;  /* 0x0000e000ff047b82 */ /* 0x000e300000000a00 */
[----:B------:R-:W1:Y:S08]  /*01e0*/  LDC.64 R6, c[0x0][0x388] ;  /* 0x0000e200ff067b82 */ /* 0x000e700000000a00 */
[----:B------:R-:W2:Y:S01]  /*01f0*/  LDC.64 R8, c[0x0][0x390] ;  /* 0x0000e400ff087b82 */ /* 0x000ea20000000a00 */
[----:B0-----:R-:W-:-:S04]  /*0200*/  IMAD.WIDE R4, R2, 0x20, R4 ;  /* 0x0000002002047825 */ /* 0x001fc800078e0204 */
[----:B------:R-:W-:-:S04]  /*0210*/  IMAD.WIDE.U32 R4, R16, 0x4, R4 ;  /* 0x0000000410047825 */ /* 0x000fc800078e0004 */
[----:B-1----:R-:W-:Y:S02]  /*0220*/  IMAD.WIDE R6, R2, 0x20, R6 ;  /* 0x0000002002067825 */ /* 0x002fe400078e0206 */
[----:B------:R-:W3:Y:S02]  /*0230*/  LDG.E R4, desc[UR36][R4.64] ;  /* 0x0000002404047981 */ /* 0x000ee4000c1e1900 */
[----:B------:R-:W-:-:S06]  /*0240*/  IMAD.WIDE.U32 R6, R16, 0x4, R6 ;  /* 0x0000000410067825 */ /* 0x000fcc00078e0006 */
[----:B------:R-:W3:Y:S01]  /*0250*/  LDG.E R7, desc[UR36][R6.64] ;  /* 0x0000002406077981 */ /* 0x000ee2000c1e1900 */
[----:B--2---:R-:W-:-:S04]  /*0260*/  IMAD.WIDE R2, R2, 0x20, R8 ;  /* 0x0000002002027825 */ /* 0x004fc800078e0208 */
[----:B------:R-:W-:-:S04]  /*0270*/  IMAD.WIDE.U32 R2, R16, 0x4, R2 ;  /* 0x0000000410027825 */ /* 0x000fc800078e0002 */
[----:B---3--:R-:W-:-:S05]  /*0280*/  FADD R9, R4, R7 ;  /* 0x0000000704097221 */ /* 0x008fca0000000000 */
[----:B------:R-:W-:Y:S01]  /*0290*/  STG.E desc[UR36][R2.64], R9 ;  /* 0x0000000902007986 */ /* 0x000fe2000c101924 */
[----:B------:R-:W-:Y:S05]  /*02a0*/  EXIT ;  /* 0x000000000000794d */ /* 0x000fea0003800000 */
.L_x_3:
        /* <DEDUP_REMOVED lines=13> */
.L_x_5:


//--------------------- .nv.global.init           --------------------------
	.section	.nv.global.init,"aw",@progbits
.nv.global.init:
	.type		$str,@object
	.size		$str,($str$1 - $str)
$str:
        /*0000*/ 	.byte	0x41, 0x3d, 0x25, 0x66, 0x00
	.type		$str$1,@object
	.size		$str$1,(.L_1 - $str$1)
$str$1:
        /*0005*/ 	.byte	0x48, 0x65, 0x6c, 0x6c, 0x6f, 0x20, 0x25, 0x64, 0x0a, 0x00
.L_1:


//--------------------- .nv.shared.reserved.0     --------------------------
	.section	.nv.shared.reserved.0,"aw",@nobits
	.weak		__nv_reservedSMEM_offset_0_alias
	.size		__nv_reservedSMEM_offset_0_alias, 0, 64
	.other		__nv_reservedSMEM_offset_0_alias,@"STO_CUDA_RESERVED_SHARED STV_DEFAULT"
__nv_reservedSMEM_offset_0_alias:
	.zero		0
	.zero		64


//--------------------- .nv.constant0._Z8modifiedPi --------------------------
	.section	.nv.constant0._Z8modifiedPi,"a",@progbits
	.sectionflags	@""
	.align	4
.nv.constant0._Z8modifiedPi:
	.zero		904


//--------------------- .nv.constant0._Z6MatAddPA8_fS0_S0_ --------------------------
	.section	.nv.constant0._Z6MatAddPA8_fS0_S0_,"a",@progbits
	.sectionflags	@""
	.align	4
.nv.constant0._Z6MatAddPA8_fS0_S0_:
	.zero		920


//--------------------- SYMBOLS --------------------------

	.type		.nv.reservedSmem.offset0,@object
	.size		.nv.reservedSmem.offset0,0x4
	.type		vprintf,@function
